//
// Generated by NVIDIA NVVM Compiler
//
// Compiler Build ID: CL-36424714
// Cuda compilation tools, release 13.0, V13.0.88
// Based on NVVM 20.0.0
//

.version 9.0
.target sm_100
.address_size 64


.entry _Z3addPfS_i(
	.param .u64 .ptr .align 1 _Z3addPfS_i_param_0,
	.param .u64 .ptr .align 1 _Z3addPfS_i_param_1,
	.param .u32 _Z3addPfS_i_param_2
)
{
	.reg .pred 	%p<2>;
	.reg .b32 	%r<6>;
	.reg .b32 	%f<4>;
	.reg .b64 	%rd<8>;

	ld.param.u64 	%rd1, [_Z3addPfS_i_param_0];
	ld.param.u64 	%rd2, [_Z3addPfS_i_param_1];
	ld.param.u32 	%r2, [_Z3addPfS_i_param_2];
	mov.u32 	%r3, %ctaid.x;
	mov.u32 	%r4, %ntid.x;
	mov.u32 	%r5, %tid.x;
	mad.lo.s32 	%r1, %r3, %r4, %r5;
	setp.ge.s32 	%p1, %r1, %r2;
	@%p1 bra 	$L__BB0_2;
	cvta.to.global.u64 	%rd3, %rd1;
	cvta.to.global.u64 	%rd4, %rd2;
	mul.wide.s32 	%rd5, %r1, 4;
	add.s64 	%rd6, %rd3, %rd5;
	ld.global.f32 	%f1, [%rd6];
	add.s64 	%rd7, %rd4, %rd5;
	ld.global.f32 	%f2, [%rd7];
	add.f32 	%f3, %f1, %f2;
	st.global.f32 	[%rd7], %f3;
$L__BB0_2:
	ret;

}


// ===== COMPILED SASS (sm_100) =====

	.target	sm_100

	.elftype	@"ET_EXEC"


//--------------------- .note.nv.tkinfo           --------------------------
	.section	.note.nv.tkinfo,"",@"SHT_NOTE"
	.sectionflags	@"SHF_NOTE_NV_TKINFO"
	.tkinfo
        /*0018*/ 	.word	0x00000002
        /*0030*/ 	.string	""
        /*0030*/ 	.string	"ptxas"
        /*0030*/ 	.string	"Cuda compilation tools, release 13.0, V13.0.88"
        /*0030*/ 	.string	"Build cuda_13.0.r13.0/compiler.36424714_0"
        /*0030*/ 	.string	"-arch sm_100 -m 64 "



//--------------------- .note.nv.cuinfo           --------------------------
	.section	.note.nv.cuinfo,"",@"SHT_NOTE"
	.sectionflags	@"SHF_NOTE_NV_CUINFO"
        /*0018*/ 	.short	0x0002
        /*001a*/ 	.short	0x0064
        /*001c*/ 	.short	0x0082
	.zero		2


//--------------------- .nv.info                  --------------------------
	.section	.nv.info,"",@"SHT_CUDA_INFO"
	.align	4


	//----- nvinfo : EIATTR_REGCOUNT
	.align		4
        /*0000*/ 	.byte	0x04, 0x2f
        /*0002*/ 	.short	(.L_1 - .L_0)
	.align		4
.L_0:
        /*0004*/ 	.word	index@(_Z3addPfS_i)
        /*0008*/ 	.word	0x0000000a


	//----- nvinfo : EIATTR_FRAME_SIZE
	.align		4
.L_1:
        /*000c*/ 	.byte	0x04, 0x11
        /*000e*/ 	.short	(.L_3 - .L_2)
	.align		4
.L_2:
        /*0010*/ 	.word	index@(_Z3addPfS_i)
        /*0014*/ 	.word	0x00000000


	//----- nvinfo : EIATTR_MIN_STACK_SIZE
	.align		4
.L_3:
        /*0018*/ 	.byte	0x04, 0x12
        /*001a*/ 	.short	(.L_5 - .L_4)
	.align		4
.L_4:
        /*001c*/ 	.word	index@(_Z3addPfS_i)
        /*0020*/ 	.word	0x00000000
.L_5:


//--------------------- .nv.compat                --------------------------
	.section	.nv.compat,"",@"SHT_CUDA_COMPAT_INFO"
	.align	4
        /*0000*/ 	.byte	0x02, 0x09, 0x00, 0x00, 0x02, 0x02, 0x01, 0x00, 0x02, 0x05, 0x05, 0x00, 0x03, 0x07, 0x01, 0x01
        /*0010*/ 	.byte	0x02, 0x03, 0x00, 0x00, 0x02, 0x06, 0x01, 0x00, 0x04, 0x0b, 0x08, 0x00, 0x09, 0x00, 0x00, 0x00
        /*0020*/ 	.byte	0x00, 0x00, 0x00, 0x00


//--------------------- .nv.info._Z3addPfS_i      --------------------------
	.section	.nv.info._Z3addPfS_i,"",@"SHT_CUDA_INFO"
	.sectionflags	@""
	.align	4


	//----- nvinfo : EIATTR_CUDA_API_VERSION
	.align		4
        /*0000*/ 	.byte	0x04, 0x37
        /*0002*/ 	.short	(.L_7 - .L_6)
.L_6:
        /*0004*/ 	.word	0x00000082


	//----- nvinfo : EIATTR_KPARAM_INFO
	.align		4
.L_7:
        /*0008*/ 	.byte	0x04, 0x17
        /*000a*/ 	.short	(.L_9 - .L_8)
.L_8:
        /*000c*/ 	.word	0x00000000
        /*0010*/ 	.short	0x0002
        /*0012*/ 	.short	0x0010
        /*0014*/ 	.byte	0x00, 0xf0, 0x11, 0x00


	//----- nvinfo : EIATTR_KPARAM_INFO
	.align		4
.L_9:
        /*0018*/ 	.byte	0x04, 0x17
        /*001a*/ 	.short	(.L_11 - .L_10)
.L_10:
        /*001c*/ 	.word	0x00000000
        /*0020*/ 	.short	0x0001
        /*0022*/ 	.short	0x0008
        /*0024*/ 	.byte	0x00, 0xf5, 0x21, 0x00


	//----- nvinfo : EIATTR_KPARAM_INFO
	.align		4
.L_11:
        /*0028*/ 	.byte	0x04, 0x17
        /*002a*/ 	.short	(.L_13 - .L_12)
.L_12:
        /*002c*/ 	.word	0x00000000
        /*0030*/ 	.short	0x0000
        /*0032*/ 	.short	0x0000
        /*0034*/ 	.byte	0x00, 0xf5, 0x21, 0x00


	//----- nvinfo : EIATTR_SPARSE_MMA_MASK
	.align		4
.L_13:
        /*0038*/ 	.byte	0x03, 0x50
        /*003a*/ 	.short	0x0000


	//----- nvinfo : EIATTR_MAXREG_COUNT
	.align		4
        /*003c*/ 	.byte	0x03, 0x1b
        /*003e*/ 	.short	0x00ff


	//----- nvinfo : EIATTR_MERCURY_ISA_VERSION
	.align		4
        /*0040*/ 	.byte	0x03, 0x5f
        /*0042*/ 	.short	0x0101


	//----- nvinfo : EIATTR_VRC_CTA_INIT_COUNT
	.align		4
        /*0044*/ 	.byte	0x02, 0x4a
	.zero		1
	.zero		1


	//----- nvinfo : EIATTR_EXIT_INSTR_OFFSETS
	.align		4
        /*0048*/ 	.byte	0x04, 0x1c
        /*004a*/ 	.short	(.L_15 - .L_14)


	//   ....[0]....
.L_14:
        /*004c*/ 	.word	0x00000070


	//   ....[1]....
        /*0050*/ 	.word	0x00000110


	//----- nvinfo : EIATTR_CBANK_PARAM_SIZE
	.align		4
.L_15:
        /*0054*/ 	.byte	0x03, 0x19
        /*0056*/ 	.short	0x0014


	//----- nvinfo : EIATTR_PARAM_CBANK
	.align		4
        /*0058*/ 	.byte	0x04, 0x0a
        /*005a*/ 	.short	(.L_17 - .L_16)
	.align		4
.L_16:
        /*005c*/ 	.word	index@(.nv.constant0._Z3addPfS_i)
        /*0060*/ 	.short	0x0380
        /*0062*/ 	.short	0x0014


	//----- nvinfo : EIATTR_SW_WAR
	.align		4
.L_17:
        /*0064*/ 	.byte	0x04, 0x36
        /*0066*/ 	.short	(.L_19 - .L_18)
.L_18:
        /*0068*/ 	.word	0x00000008
.L_19:


//--------------------- .nv.callgraph             --------------------------
	.section	.nv.callgraph,"",@"SHT_CUDA_CALLGRAPH"
	.align	4
	.sectionentsize	8
	.align		4
        /*0000*/ 	.word	0x00000000
	.align		4
        /*0004*/ 	.word	0xffffffff
	.align		4
        /*0008*/ 	.word	0x00000000
	.align		4
        /*000c*/ 	.word	0xfffffffe
	.align		4
        /*0010*/ 	.word	0x00000000
	.align		4
        /*0014*/ 	.word	0xfffffffd
	.align		4
        /*0018*/ 	.word	0x00000000
	.align		4
        /*001c*/ 	.word	0xfffffffc


//--------------------- .text._Z3addPfS_i         --------------------------
	.section	.text._Z3addPfS_i,"ax",@progbits
	.align	128
.text._Z3addPfS_i:
        .type           _Z3addPfS_i,@function
        .size           _Z3addPfS_i,(.L_x_1 - _Z3addPfS_i)
        .other          _Z3addPfS_i,@"STO_CUDA_ENTRY STV_DEFAULT"
_Z3addPfS_i:
[----:B------:R-:W-:Y:S01]  /*0000*/  LDC R1, c[0x0][0x37c] ;  /* 0x0000df00ff017b82 */ /* 0x000fe20000000800 */
[----:B------:R-:W0:Y:S07]  /*0010*/  S2R R0, SR_TID.X ;  /* 0x0000000000007919 */ /* 0x000e2e0000002100 */
[----:B------:R-:W0:Y:S01]  /*0020*/  S2UR UR4, SR_CTAID.X ;  /* 0x00000000000479c3 */ /* 0x000e220000002500 */
[----:B------:R-:W1:Y:S07]  /*0030*/  LDCU UR5, c[0x0][0x390] ;  /* 0x00007200ff0577ac */ /* 0x000e6e0008000800 */
[----:B------:R-:W0:Y:S02]  /*0040*/  LDC R7, c[0x0][0x360] ;  /* 0x0000d800ff077b82 */ /* 0x000e240000000800 */
[----:B0-----:R-:W-:-:S05]  /*0050*/  IMAD R7, R7, UR4, R0 ;  /* 0x0000000407077c24 */ /* 0x001fca000f8e0200 */
[----:B-1----:R-:W-:-:S13]  /*0060*/  ISETP.GE.AND P0, PT, R7, UR5, PT ;  /* 0x0000000507007c0c */ /* 0x002fda000bf06270 */
[----:B------:R-:W-:Y:S05]  /*0070*/  @P0 EXIT ;  /* 0x000000000000094d */ /* 0x000fea0003800000 */
[----:B------:R-:W0:Y:S01]  /*0080*/  LDC.64 R2, c[0x0][0x380] ;  /* 0x0000e000ff027b82 */ /* 0x000e220000000a00 */
[----:B------:R-:W1:Y:S07]  /*0090*/  LDCU.64 UR4, c[0x0][0x358] ;  /* 0x00006b00ff0477ac */ /* 0x000e6e0008000a00 */
[----:B------:R-:W2:Y:S01]  /*00a0*/  LDC.64 R4, c[0x0][0x388] ;  /* 0x0000e200ff047b82 */ /* 0x000ea20000000a00 */
[----:B0-----:R-:W-:-:S06]  /*00b0*/  IMAD.WIDE R2, R7, 0x4, R2 ;  /* 0x0000000407027825 */ /* 0x001fcc00078e0202 */
[----:B-1----:R-:W3:Y:S01]  /*00c0*/  LDG.E R2, desc[UR4][R2.64] ;  /* 0x0000000402027981 */ /* 0x002ee2000c1e1900 */
[----:B--2---:R-:W-:-:S05]  /*00d0*/  IMAD.WIDE R4, R7, 0x4, R4 ;  /* 0x0000000407047825 */ /* 0x004fca00078e0204 */
[----:B------:R-:W3:Y:S02]  /*00e0*/  LDG.E R7, desc[UR4][R4.64] ;  /* 0x0000000404077981 */ /* 0x000ee4000c1e1900 */
[----:B---3--:R-:W-:-:S05]  /*00f0*/  FADD R7, R2, R7 ;  /* 0x0000000702077221 */ /* 0x008fca0000000000 */
[----:B------:R-:W-:Y:S01]  /*0100*/  STG.E desc[UR4][R4.64], R7 ;  /* 0x0000000704007986 */ /* 0x000fe2000c101904 */
[----:B------:R-:W-:Y:S05]  /*0110*/  EXIT ;  /* 0x000000000000794d */ /* 0x000fea0003800000 */
.L_x_0:
[----:B------:R-:W-:-:S00]  /*0120*/  BRA `(.L_x_0) ;  /* 0xfffffffc00fc7947 */ /* 0x000fc0000383ffff */
[----:B------:R-:W-:-:S00]  /*0130*/  NOP ;  /* 0x0000000000007918 */ /* 0x000fc00000000000 */
        /* <DEDUP_REMOVED lines=12> */
.L_x_1:


//--------------------- .nv.shared.reserved.0     --------------------------
	.section	.nv.shared.reserved.0,"aw",@nobits
	.weak		__nv_reservedSMEM_offset_0_alias
	.size		__nv_reservedSMEM_offset_0_alias, 0, 64
	.other		__nv_reservedSMEM_offset_0_alias,@"STO_CUDA_RESERVED_SHARED STV_DEFAULT"
__nv_reservedSMEM_offset_0_alias:
	.zero		0
	.zero		64


//--------------------- .nv.constant0._Z3addPfS_i --------------------------
	.section	.nv.constant0._Z3addPfS_i,"a",@progbits
	.sectionflags	@""
	.align	4
.nv.constant0._Z3addPfS_i:
	.zero		916


//--------------------- SYMBOLS --------------------------

	.type		.nv.reservedSmem.offset0,@object
	.size		.nv.reservedSmem.offset0,0x4
